//
// Generated by NVIDIA NVVM Compiler
//
// Compiler Build ID: CL-36424714
// Cuda compilation tools, release 13.0, V13.0.88
// Based on NVVM 20.0.0
//

.version 9.0
.target sm_100
.address_size 64

	// .globl	_Z41layernorm_forward_block_vectorized_kernelPfS_S_PKfS1_S1_i
// _ZZ41layernorm_forward_block_vectorized_kernelPfS_S_PKfS1_S1_iE3sum has been demoted
// _ZZ41layernorm_forward_block_vectorized_kernelPfS_S_PKfS1_S1_iE13sum_of_square has been demoted

.visible .entry _Z41layernorm_forward_block_vectorized_kernelPfS_S_PKfS1_S1_i(
	.param .u64 .ptr .align 1 _Z41layernorm_forward_block_vectorized_kernelPfS_S_PKfS1_S1_i_param_0,
	.param .u64 .ptr .align 1 _Z41layernorm_forward_block_vectorized_kernelPfS_S_PKfS1_S1_i_param_1,
	.param .u64 .ptr .align 1 _Z41layernorm_forward_block_vectorized_kernelPfS_S_PKfS1_S1_i_param_2,
	.param .u64 .ptr .align 1 _Z41layernorm_forward_block_vectorized_kernelPfS_S_PKfS1_S1_i_param_3,
	.param .u64 .ptr .align 1 _Z41layernorm_forward_block_vectorized_kernelPfS_S_PKfS1_S1_i_param_4,
	.param .u64 .ptr .align 1 _Z41layernorm_forward_block_vectorized_kernelPfS_S_PKfS1_S1_i_param_5,
	.param .u32 _Z41layernorm_forward_block_vectorized_kernelPfS_S_PKfS1_S1_i_param_6
)
{
	.reg .pred 	%p<3>;
	.reg .b32 	%r<6>;
	.reg .b32 	%f<47>;
	.reg .b64 	%rd<22>;
	// demoted variable
	.shared .align 4 .f32 _ZZ41layernorm_forward_block_vectorized_kernelPfS_S_PKfS1_S1_iE3sum;
	// demoted variable
	.shared .align 4 .f32 _ZZ41layernorm_forward_block_vectorized_kernelPfS_S_PKfS1_S1_iE13sum_of_square;
	ld.param.u64 	%rd7, [_Z41layernorm_forward_block_vectorized_kernelPfS_S_PKfS1_S1_i_param_0];
	ld.param.u64 	%rd3, [_Z41layernorm_forward_block_vectorized_kernelPfS_S_PKfS1_S1_i_param_1];
	ld.param.u64 	%rd4, [_Z41layernorm_forward_block_vectorized_kernelPfS_S_PKfS1_S1_i_param_2];
	ld.param.u64 	%rd8, [_Z41layernorm_forward_block_vectorized_kernelPfS_S_PKfS1_S1_i_param_3];
	ld.param.u64 	%rd5, [_Z41layernorm_forward_block_vectorized_kernelPfS_S_PKfS1_S1_i_param_4];
	ld.param.u64 	%rd6, [_Z41layernorm_forward_block_vectorized_kernelPfS_S_PKfS1_S1_i_param_5];
	ld.param.u32 	%r3, [_Z41layernorm_forward_block_vectorized_kernelPfS_S_PKfS1_S1_i_param_6];
	cvta.to.global.u64 	%rd9, %rd8;
	mov.u32 	%r1, %ctaid.x;
	mov.u32 	%r2, %tid.x;
	mul.lo.s32 	%r4, %r3, %r1;
	mul.wide.s32 	%rd10, %r4, 4;
	add.s64 	%rd1, %rd9, %rd10;
	add.s64 	%rd2, %rd7, %rd10;
	setp.ne.s32 	%p1, %r2, 0;
	@%p1 bra 	$L__BB0_2;
	mov.b32 	%r5, 0;
	st.shared.u32 	[_ZZ41layernorm_forward_block_vectorized_kernelPfS_S_PKfS1_S1_iE3sum], %r5;
	st.shared.u32 	[_ZZ41layernorm_forward_block_vectorized_kernelPfS_S_PKfS1_S1_iE13sum_of_square], %r5;
$L__BB0_2:
	setp.ne.s32 	%p2, %r2, 0;
	bar.sync 	0;
	mul.wide.u32 	%rd11, %r2, 16;
	add.s64 	%rd12, %rd1, %rd11;
	ld.global.nc.v4.f32 	{%f1, %f2, %f3, %f4}, [%rd12];
	add.f32 	%f7, %f1, 0f00000000;
	add.f32 	%f8, %f7, %f2;
	add.f32 	%f9, %f8, %f3;
	add.f32 	%f10, %f9, %f4;
	fma.rn.f32 	%f11, %f1, %f1, 0f00000000;
	fma.rn.f32 	%f12, %f2, %f2, %f11;
	fma.rn.f32 	%f13, %f3, %f3, %f12;
	fma.rn.f32 	%f14, %f4, %f4, %f13;
	atom.shared.add.f32 	%f15, [_ZZ41layernorm_forward_block_vectorized_kernelPfS_S_PKfS1_S1_iE3sum], %f10;
	atom.shared.add.f32 	%f16, [_ZZ41layernorm_forward_block_vectorized_kernelPfS_S_PKfS1_S1_iE13sum_of_square], %f14;
	bar.sync 	0;
	ld.shared.f32 	%f17, [_ZZ41layernorm_forward_block_vectorized_kernelPfS_S_PKfS1_S1_iE3sum];
	cvt.rn.f32.s32 	%f18, %r3;
	div.rn.f32 	%f5, %f17, %f18;
	ld.shared.f32 	%f19, [_ZZ41layernorm_forward_block_vectorized_kernelPfS_S_PKfS1_S1_iE13sum_of_square];
	div.rn.f32 	%f20, %f19, %f18;
	mul.f32 	%f21, %f5, %f5;
	sub.f32 	%f22, %f20, %f21;
	add.f32 	%f23, %f22, 0f3727C5AC;
	sqrt.rn.f32 	%f24, %f23;
	rcp.rn.f32 	%f6, %f24;
	@%p2 bra 	$L__BB0_4;
	mul.wide.u32 	%rd15, %r1, 4;
	add.s64 	%rd13, %rd3, %rd15;
	// begin inline asm
	st.global.cs.f32 [%rd13], %f5;
	// end inline asm
	add.s64 	%rd14, %rd4, %rd15;
	// begin inline asm
	st.global.cs.f32 [%rd14], %f6;
	// end inline asm
$L__BB0_4:
	cvta.to.global.u64 	%rd17, %rd5;
	cvta.to.global.u64 	%rd18, %rd6;
	add.s64 	%rd20, %rd17, %rd11;
	ld.global.nc.v4.f32 	{%f31, %f32, %f33, %f34}, [%rd20];
	add.s64 	%rd21, %rd18, %rd11;
	ld.global.nc.v4.f32 	{%f35, %f36, %f37, %f38}, [%rd21];
	mul.f32 	%f39, %f6, %f31;
	sub.f32 	%f40, %f1, %f5;
	fma.rn.f32 	%f27, %f40, %f39, %f35;
	mul.f32 	%f41, %f6, %f32;
	sub.f32 	%f42, %f2, %f5;
	fma.rn.f32 	%f28, %f42, %f41, %f36;
	mul.f32 	%f43, %f6, %f33;
	sub.f32 	%f44, %f3, %f5;
	fma.rn.f32 	%f29, %f44, %f43, %f37;
	mul.f32 	%f45, %f6, %f34;
	sub.f32 	%f46, %f4, %f5;
	fma.rn.f32 	%f30, %f46, %f45, %f38;
	add.s64 	%rd16, %rd2, %rd11;
	// begin inline asm
	st.global.cs.v4.f32 [%rd16], {%f27,%f28,%f29,%f30};
	// end inline asm
	ret;

}


// ===== COMPILED SASS (sm_100) =====

	.target	sm_100

	.elftype	@"ET_EXEC"


//--------------------- .note.nv.tkinfo           --------------------------
	.section	.note.nv.tkinfo,"",@"SHT_NOTE"
	.sectionflags	@"SHF_NOTE_NV_TKINFO"
	.tkinfo
        /*0018*/ 	.word	0x00000002
        /*0030*/ 	.string	""
        /*0030*/ 	.string	"ptxas"
        /*0030*/ 	.string	"Cuda compilation tools, release 13.0, V13.0.88"
        /*0030*/ 	.string	"Build cuda_13.0.r13.0/compiler.36424714_0"
        /*0030*/ 	.string	"-arch sm_100 -m 64 "



//--------------------- .note.nv.cuinfo           --------------------------
	.section	.note.nv.cuinfo,"",@"SHT_NOTE"
	.sectionflags	@"SHF_NOTE_NV_CUINFO"
        /*0018*/ 	.short	0x0002
        /*001a*/ 	.short	0x0064
        /*001c*/ 	.short	0x0082
	.zero		2


//--------------------- .nv.info                  --------------------------
	.section	.nv.info,"",@"SHT_CUDA_INFO"
	.align	4


	//----- nvinfo : EIATTR_REGCOUNT
	.align		4
        /*0000*/ 	.byte	0x04, 0x2f
        /*0002*/ 	.short	(.L_1 - .L_0)
	.align		4
.L_0:
        /*0004*/ 	.word	index@(_Z41layernorm_forward_block_vectorized_kernelPfS_S_PKfS1_S1_i)
        /*0008*/ 	.word	0x0000001b


	//----- nvinfo : EIATTR_FRAME_SIZE
	.align		4
.L_1:
        /*000c*/ 	.byte	0x04, 0x11
        /*000e*/ 	.short	(.L_3 - .L_2)
	.align		4
.L_2:
        /*0010*/ 	.word	index@($__internal_2_$__cuda_sm3x_div_rn_noftz_f32_slowpath)
        /*0014*/ 	.word	0x00000000


	//----- nvinfo : EIATTR_FRAME_SIZE
	.align		4
.L_3:
        /*0018*/ 	.byte	0x04, 0x11
        /*001a*/ 	.short	(.L_5 - .L_4)
	.align		4
.L_4:
        /*001c*/ 	.word	index@($__internal_1_$__cuda_sm20_sqrt_rn_f32_slowpath)
        /*0020*/ 	.word	0x00000000


	//----- nvinfo : EIATTR_FRAME_SIZE
	.align		4
.L_5:
        /*0024*/ 	.byte	0x04, 0x11
        /*0026*/ 	.short	(.L_7 - .L_6)
	.align		4
.L_6:
        /*0028*/ 	.word	index@($__internal_0_$__cuda_sm20_rcp_rn_f32_slowpath)
        /*002c*/ 	.word	0x00000000


	//----- nvinfo : EIATTR_FRAME_SIZE
	.align		4
.L_7:
        /*0030*/ 	.byte	0x04, 0x11
        /*0032*/ 	.short	(.L_9 - .L_8)
	.align		4
.L_8:
        /*0034*/ 	.word	index@(_Z41layernorm_forward_block_vectorized_kernelPfS_S_PKfS1_S1_i)
        /*0038*/ 	.word	0x00000000


	//----- nvinfo : EIATTR_MIN_STACK_SIZE
	.align		4
.L_9:
        /*003c*/ 	.byte	0x04, 0x12
        /*003e*/ 	.short	(.L_11 - .L_10)
	.align		4
.L_10:
        /*0040*/ 	.word	index@(_Z41layernorm_forward_block_vectorized_kernelPfS_S_PKfS1_S1_i)
        /*0044*/ 	.word	0x00000000
.L_11:


//--------------------- .nv.compat                --------------------------
	.section	.nv.compat,"",@"SHT_CUDA_COMPAT_INFO"
	.align	4
        /*0000*/ 	.byte	0x02, 0x09, 0x00, 0x00, 0x02, 0x02, 0x01, 0x00, 0x02, 0x05, 0x05, 0x00, 0x03, 0x07, 0x01, 0x01
        /*0010*/ 	.byte	0x02, 0x03, 0x00, 0x00, 0x02, 0x06, 0x01, 0x00, 0x04, 0x0b, 0x08, 0x00, 0x01, 0x00, 0x00, 0x00
        /*0020*/ 	.byte	0x00, 0x00, 0x00, 0x00


//--------------------- .nv.info._Z41layernorm_forward_block_vectorized_kernelPfS_S_PKfS1_S1_i --------------------------
	.section	.nv.info._Z41layernorm_forward_block_vectorized_kernelPfS_S_PKfS1_S1_i,"",@"SHT_CUDA_INFO"
	.sectionflags	@""
	.align	4


	//----- nvinfo : EIATTR_CUDA_API_VERSION
	.align		4
        /*0000*/ 	.byte	0x04, 0x37
        /*0002*/ 	.short	(.L_13 - .L_12)
.L_12:
        /*0004*/ 	.word	0x00000082


	//----- nvinfo : EIATTR_KPARAM_INFO
	.align		4
.L_13:
        /*0008*/ 	.byte	0x04, 0x17
        /*000a*/ 	.short	(.L_15 - .L_14)
.L_14:
        /*000c*/ 	.word	0x00000000
        /*0010*/ 	.short	0x0006
        /*0012*/ 	.short	0x0030
        /*0014*/ 	.byte	0x00, 0xf0, 0x11, 0x00


	//----- nvinfo : EIATTR_KPARAM_INFO
	.align		4
.L_15:
        /*0018*/ 	.byte	0x04, 0x17
        /*001a*/ 	.short	(.L_17 - .L_16)
.L_16:
        /*001c*/ 	.word	0x00000000
        /*0020*/ 	.short	0x0005
        /*0022*/ 	.short	0x0028
        /*0024*/ 	.byte	0x00, 0xf5, 0x21, 0x00


	//----- nvinfo : EIATTR_KPARAM_INFO
	.align		4
.L_17:
        /*0028*/ 	.byte	0x04, 0x17
        /*002a*/ 	.short	(.L_19 - .L_18)
.L_18:
        /*002c*/ 	.word	0x00000000
        /*0030*/ 	.short	0x0004
        /*0032*/ 	.short	0x0020
        /*0034*/ 	.byte	0x00, 0xf5, 0x21, 0x00


	//----- nvinfo : EIATTR_KPARAM_INFO
	.align		4
.L_19:
        /*0038*/ 	.byte	0x04, 0x17
        /*003a*/ 	.short	(.L_21 - .L_20)
.L_20:
        /*003c*/ 	.word	0x00000000
        /*0040*/ 	.short	0x0003
        /*0042*/ 	.short	0x0018
        /*0044*/ 	.byte	0x00, 0xf5, 0x21, 0x00


	//----- nvinfo : EIATTR_KPARAM_INFO
	.align		4
.L_21:
        /*0048*/ 	.byte	0x04, 0x17
        /*004a*/ 	.short	(.L_23 - .L_22)
.L_22:
        /*004c*/ 	.word	0x00000000
        /*0050*/ 	.short	0x0002
        /*0052*/ 	.short	0x0010
        /*0054*/ 	.byte	0x00, 0xf5, 0x21, 0x00


	//----- nvinfo : EIATTR_KPARAM_INFO
	.align		4
.L_23:
        /*0058*/ 	.byte	0x04, 0x17
        /*005a*/ 	.short	(.L_25 - .L_24)
.L_24:
        /*005c*/ 	.word	0x00000000
        /*0060*/ 	.short	0x0001
        /*0062*/ 	.short	0x0008
        /*0064*/ 	.byte	0x00, 0xf5, 0x21, 0x00


	//----- nvinfo : EIATTR_KPARAM_INFO
	.align		4
.L_25:
        /*0068*/ 	.byte	0x04, 0x17
        /*006a*/ 	.short	(.L_27 - .L_26)
.L_26:
        /*006c*/ 	.word	0x00000000
        /*0070*/ 	.short	0x0000
        /*0072*/ 	.short	0x0000
        /*0074*/ 	.byte	0x00, 0xf5, 0x21, 0x00


	//----- nvinfo : EIATTR_SPARSE_MMA_MASK
	.align		4
.L_27:
        /*0078*/ 	.byte	0x03, 0x50
        /*007a*/ 	.short	0x0000


	//----- nvinfo : EIATTR_MAXREG_COUNT
	.align		4
        /*007c*/ 	.byte	0x03, 0x1b
        /*007e*/ 	.short	0x00ff


	//----- nvinfo : EIATTR_NUM_BARRIERS
	.align		4
        /*0080*/ 	.byte	0x02, 0x4c
        /*0082*/ 	.byte	0x01
	.zero		1


	//----- nvinfo : EIATTR_MERCURY_ISA_VERSION
	.align		4
        /*0084*/ 	.byte	0x03, 0x5f
        /*0086*/ 	.short	0x0101


	//----- nvinfo : EIATTR_VRC_CTA_INIT_COUNT
	.align		4
        /*0088*/ 	.byte	0x02, 0x4a
	.zero		1
	.zero		1


	//----- nvinfo : EIATTR_EXIT_INSTR_OFFSETS
	.align		4
        /*008c*/ 	.byte	0x04, 0x1c
        /*008e*/ 	.short	(.L_29 - .L_28)


	//   ....[0]....
.L_28:
        /*0090*/ 	.word	0x000007c0


	//----- nvinfo : EIATTR_CRS_STACK_SIZE
	.align		4
.L_29:
        /*0094*/ 	.byte	0x04, 0x1e
        /*0096*/ 	.short	(.L_31 - .L_30)
.L_30:
        /*0098*/ 	.word	0x00000000


	//----- nvinfo : EIATTR_CBANK_PARAM_SIZE
	.align		4
.L_31:
        /*009c*/ 	.byte	0x03, 0x19
        /*009e*/ 	.short	0x0034


	//----- nvinfo : EIATTR_PARAM_CBANK
	.align		4
        /*00a0*/ 	.byte	0x04, 0x0a
        /*00a2*/ 	.short	(.L_33 - .L_32)
	.align		4
.L_32:
        /*00a4*/ 	.word	index@(.nv.constant0._Z41layernorm_forward_block_vectorized_kernelPfS_S_PKfS1_S1_i)
        /*00a8*/ 	.short	0x0380
        /*00aa*/ 	.short	0x0034


	//----- nvinfo : EIATTR_SW_WAR
	.align		4
.L_33:
        /*00ac*/ 	.byte	0x04, 0x36
        /*00ae*/ 	.short	(.L_35 - .L_34)
.L_34:
        /*00b0*/ 	.word	0x00000008
.L_35:


//--------------------- .nv.callgraph             --------------------------
	.section	.nv.callgraph,"",@"SHT_CUDA_CALLGRAPH"
	.align	4
	.sectionentsize	8
	.align		4
        /*0000*/ 	.word	0x00000000
	.align		4
        /*0004*/ 	.word	0xffffffff
	.align		4
        /*0008*/ 	.word	0x00000000
	.align		4
        /*000c*/ 	.word	0xfffffffe
	.align		4
        /*0010*/ 	.word	0x00000000
	.align		4
        /*0014*/ 	.word	0xfffffffd
	.align		4
        /*0018*/ 	.word	0x00000000
	.align		4
        /*001c*/ 	.word	0xfffffffc


//--------------------- .text._Z41layernorm_forward_block_vectorized_kernelPfS_S_PKfS1_S1_i --------------------------
	.section	.text._Z41layernorm_forward_block_vectorized_kernelPfS_S_PKfS1_S1_i,"ax",@progbits
	.align	128
        .global         _Z41layernorm_forward_block_vectorized_kernelPfS_S_PKfS1_S1_i
        .type           _Z41layernorm_forward_block_vectorized_kernelPfS_S_PKfS1_S1_i,@function
        .size           _Z41layernorm_forward_block_vectorized_kernelPfS_S_PKfS1_S1_i,(.L_x_25 - _Z41layernorm_forward_block_vectorized_kernelPfS_S_PKfS1_S1_i)
        .other          _Z41layernorm_forward_block_vectorized_kernelPfS_S_PKfS1_S1_i,@"STO_CUDA_ENTRY STV_DEFAULT"
_Z41layernorm_forward_block_vectorized_kernelPfS_S_PKfS1_S1_i:
.text._Z41layernorm_forward_block_vectorized_kernelPfS_S_PKfS1_S1_i:
[----:B------:R-:W-:Y:S01]  /*0000*/  LDC R1, c[0x0][0x37c] ;  /* 0x0000df00ff017b82 */ /* 0x000fe20000000800 */
[----:B------:R-:W0:Y:S07]  /*0010*/  S2R R10, SR_CTAID.X ;  /* 0x00000000000a7919 */ /* 0x000e2e0000002500 */
[----:B------:R-:W1:Y:S01]  /*0020*/  LDC.64 R2, c[0x0][0x398] ;  /* 0x0000e600ff027b82 */ /* 0x000e620000000a00 */
[----:B------:R-:W0:Y:S01]  /*0030*/  LDCU UR7, c[0x0][0x3b0] ;  /* 0x00007600ff0777ac */ /* 0x000e220008000800 */
[----:B------:R-:W2:Y:S01]  /*0040*/  S2R R11, SR_TID.X ;  /* 0x00000000000b7919 */ /* 0x000ea20000002100 */
[----:B------:R-:W3:Y:S05]  /*0050*/  LDCU.64 UR8, c[0x0][0x358] ;  /* 0x00006b00ff0877ac */ /* 0x000eea0008000a00 */
[----:B------:R-:W4:Y:S01]  /*0060*/  S2UR UR5, SR_CgaCtaId ;  /* 0x00000000000579c3 */ /* 0x000f220000008800 */
[----:B------:R-:W-:-:S07]  /*0070*/  UMOV UR4, 0x400 ;  /* 0x0000040000047882 */ /* 0x000fce0000000000 */
[----:B------:R-:W5:Y:S01]  /*0080*/  LDC.64 R8, c[0x0][0x380] ;  /* 0x0000e000ff087b82 */ /* 0x000f620000000a00 */
[----:B0-----:R-:W-:-:S04]  /*0090*/  IMAD R13, R10, UR7, RZ ;  /* 0x000000070a0d7c24 */ /* 0x001fc8000f8e02ff */
[----:B-1----:R-:W-:-:S04]  /*00a0*/  IMAD.WIDE R2, R13, 0x4, R2 ;  /* 0x000000040d027825 */ /* 0x002fc800078e0202 */
[----:B--2---:R-:W-:-:S05]  /*00b0*/  IMAD.WIDE.U32 R2, R11, 0x10, R2 ;  /* 0x000000100b027825 */ /* 0x004fca00078e0002 */
[----:B---3--:R-:W2:Y:S01]  /*00c0*/  LDG.E.128.CONSTANT R4, desc[UR8][R2.64] ;  /* 0x0000000802047981 */ /* 0x008ea2000c1e9d00 */
[----:B------:R-:W-:Y:S01]  /*00d0*/  ISETP.NE.AND P2, PT, R11, RZ, PT ;  /* 0x000000ff0b00720c */ /* 0x000fe20003f45270 */
[----:B----4-:R-:W-:Y:S01]  /*00e0*/  ULEA UR6, UR5, UR4, 0x18 ;  /* 0x0000000405067291 */ /* 0x010fe2000f8ec0ff */
[----:B------:R-:W-:Y:S01]  /*00f0*/  BSSY.RECONVERGENT B0, `(.L_x_0) ;  /* 0x0000011000007945 */ /* 0x000fe20003800200 */
[----:B-----5:R-:W-:-:S10]  /*0100*/  IMAD.WIDE R8, R13, 0x4, R8 ;  /* 0x000000040d087825 */ /* 0x020fd400078e0208 */
[----:B------:R-:W-:Y:S01]  /*0110*/  @!P2 STS.64 [UR6], RZ ;  /* 0x000000ffff00a988 */ /* 0x000fe20008000a06 */
[----:B------:R-:W-:Y:S01]  /*0120*/  BAR.SYNC.DEFER_BLOCKING 0x0 ;  /* 0x0000000000007b1d */ /* 0x000fe20000010000 */
[----:B--2---:R-:W-:Y:S01]  /*0130*/  FADD R0, RZ, R4 ;  /* 0x00000004ff007221 */ /* 0x004fe20000000000 */
[----:B------:R-:W-:-:S03]  /*0140*/  FFMA R12, R4, R4, RZ ;  /* 0x00000004040c7223 */ /* 0x000fc600000000ff */
[C---:B------:R-:W-:Y:S01]  /*0150*/  FADD R15, R5.reuse, R0 ;  /* 0x00000000050f7221 */ /* 0x040fe20000000000 */
[----:B------:R-:W-:-:S03]  /*0160*/  FFMA R3, R5, R5, R12 ;  /* 0x0000000505037223 */ /* 0x000fc6000000000c */
[C---:B------:R-:W-:Y:S01]  /*0170*/  FADD R0, R6.reuse, R15 ;  /* 0x0000000f06007221 */ /* 0x040fe20000000000 */
[----:B------:R-:W-:-:S03]  /*0180*/  FFMA R2, R6, R6, R3 ;  /* 0x0000000606027223 */ /* 0x000fc60000000003 */
[C---:B------:R-:W-:Y:S01]  /*0190*/  FADD R3, R7.reuse, R0 ;  /* 0x0000000007037221 */ /* 0x040fe20000000000 */
[----:B------:R-:W-:-:S07]  /*01a0*/  FFMA R13, R7, R7, R2 ;  /* 0x00000007070d7223 */ /* 0x000fce0000000002 */
.L_x_1:
[----:B------:R-:W0:Y:S01]  /*01b0*/  LDS R14, [UR6] ;  /* 0x00000006ff0e7984 */ /* 0x000e220008000800 */
[----:B------:R-:W-:Y:S02]  /*01c0*/  IMAD.U32 R0, RZ, RZ, UR6 ;  /* 0x00000006ff007e24 */ /* 0x000fe4000f8e00ff */
[----:B0-----:R-:W-:-:S05]  /*01d0*/  FADD R15, R3, R14 ;  /* 0x0000000e030f7221 */ /* 0x001fca0000000000 */
[----:B------:R-:W0:Y:S02]  /*01e0*/  ATOMS.CAST.SPIN P0, [R0], R14, R15 ;  /* 0x0000000e0000758d */ /* 0x000e24000180000f */
[----:B0-----:R-:W-:Y:S05]  /*01f0*/  @!P0 BRA `(.L_x_1) ;  /* 0xfffffffc00ec8947 */ /* 0x001fea000383ffff */
[----:B------:R-:W-:Y:S05]  /*0200*/  BSYNC.RECONVERGENT B0 ;  /* 0x0000000000007941 */ /* 0x000fea0003800200 */
.L_x_0:
[----:B------:R-:W-:Y:S01]  /*0210*/  BSSY.RECONVERGENT B0, `(.L_x_2) ;  /* 0x0000008000007945 */ /* 0x000fe20003800200 */
[----:B------:R-:W-:-:S04]  /*0220*/  UIADD3 UR4, UPT, UPT, UR4, 0x4, URZ ;  /* 0x0000000404047890 */ /* 0x000fc8000fffe0ff */
[----:B------:R-:W-:-:S12]  /*0230*/  ULEA UR4, UR5, UR4, 0x18 ;  /* 0x0000000405047291 */ /* 0x000fd8000f8ec0ff */
.L_x_3:
[----:B------:R-:W0:Y:S01]  /*0240*/  LDS R2, [UR4] ;  /* 0x00000004ff027984 */ /* 0x000e220008000800 */
[----:B------:R-:W-:Y:S01]  /*0250*/  MOV R0, UR4 ;  /* 0x0000000400007c02 */ /* 0x000fe20008000f00 */
[----:B0-----:R-:W-:-:S05]  /*0260*/  FADD R3, R13, R2 ;  /* 0x000000020d037221 */ /* 0x001fca0000000000 */
[----:B------:R-:W0:Y:S02]  /*0270*/  ATOMS.CAST.SPIN P0, [R0], R2, R3 ;  /* 0x000000020000758d */ /* 0x000e240001800003 */
[----:B0-----:R-:W-:Y:S05]  /*0280*/  @!P0 BRA `(.L_x_3) ;  /* 0xfffffffc00ec8947 */ /* 0x001fea000383ffff */
[----:B------:R-:W-:Y:S05]  /*0290*/  BSYNC.RECONVERGENT B0 ;  /* 0x0000000000007941 */ /* 0x000fea0003800200 */
.L_x_2:
[----:B------:R-:W-:Y:S01]  /*02a0*/  BAR.SYNC.DEFER_BLOCKING 0x0 ;  /* 0x0000000000007b1d */ /* 0x000fe20000010000 */
[----:B------:R-:W-:-:S05]  /*02b0*/  I2FP.F32.S32 R3, UR7 ;  /* 0x0000000700037c45 */ /* 0x000fca0008201400 */
[----:B------:R-:W0:Y:S02]  /*02c0*/  MUFU.RCP R2, R3 ;  /* 0x0000000300027308 */ /* 0x000e240000001000 */
[----:B0-----:R-:W-:Y:S01]  /*02d0*/  FFMA R13, -R3, R2, 1 ;  /* 0x3f800000030d7423 */ /* 0x001fe20000000102 */
[----:B------:R-:W0:Y:S03]  /*02e0*/  LDS R0, [UR6] ;  /* 0x00000006ff007984 */ /* 0x000e260008000800 */
[----:B------:R-:W-:Y:S02]  /*02f0*/  FFMA R13, R2, R13, R2 ;  /* 0x0000000d020d7223 */ /* 0x000fe40000000002 */
[----:B0-----:R-:W0:Y:S02]  /*0300*/  FCHK P0, R0, R3 ;  /* 0x0000000300007302 */ /* 0x001e240000000000 */
[----:B------:R-:W-:-:S04]  /*0310*/  FFMA R2, R0, R13, RZ ;  /* 0x0000000d00027223 */ /* 0x000fc800000000ff */
[----:B------:R-:W-:-:S04]  /*0320*/  FFMA R12, -R3, R2, R0 ;  /* 0x00000002030c7223 */ /* 0x000fc80000000100 */
[----:B------:R-:W-:Y:S01]  /*0330*/  FFMA R2, R13, R12, R2 ;  /* 0x0000000c0d027223 */ /* 0x000fe20000000002 */
[----:B0-----:R-:W-:Y:S06]  /*0340*/  @!P0 BRA `(.L_x_4) ;  /* 0x00000000000c8947 */ /* 0x001fec0003800000 */
[----:B------:R-:W-:-:S07]  /*0350*/  MOV R12, 0x370 ;  /* 0x00000370000c7802 */ /* 0x000fce0000000f00 */
[----:B------:R-:W-:Y:S05]  /*0360*/  CALL.REL.NOINC `($__internal_2_$__cuda_sm3x_div_rn_noftz_f32_slowpath) ;  /* 0x0000000800407944 */ /* 0x000fea0003c00000 */
[----:B------:R-:W-:-:S07]  /*0370*/  IMAD.MOV.U32 R2, RZ, RZ, R0 ;  /* 0x000000ffff027224 */ /* 0x000fce00078e0000 */
.L_x_4:
[----:B------:R-:W0:Y:S01]  /*0380*/  S2UR UR5, SR_CgaCtaId ;  /* 0x00000000000579c3 */ /* 0x000e220000008800 */
[----:B------:R-:W-:Y:S01]  /*0390*/  UMOV UR4, 0x400 ;  /* 0x0000040000047882 */ /* 0x000fe20000000000 */
[----:B------:R-:W1:Y:S02]  /*03a0*/  MUFU.RCP R0, R3 ;  /* 0x0000000300007308 */ /* 0x000e640000001000 */
[----:B-1----:R-:W-:-:S04]  /*03b0*/  FFMA R13, -R3, R0, 1 ;  /* 0x3f800000030d7423 */ /* 0x002fc80000000100 */
[----:B------:R-:W-:Y:S01]  /*03c0*/  FFMA R0, R0, R13, R0 ;  /* 0x0000000d00007223 */ /* 0x000fe20000000000 */
[----:B0-----:R-:W-:-:S09]  /*03d0*/  ULEA UR4, UR5, UR4, 0x18 ;  /* 0x0000000405047291 */ /* 0x001fd2000f8ec0ff */
[----:B------:R-:W0:Y:S02]  /*03e0*/  LDS R12, [UR4+0x4] ;  /* 0x00000404ff0c7984 */ /* 0x000e240008000800 */
[----:B0-----:R-:W0:Y:S01]  /*03f0*/  FCHK P0, R12, R3 ;  /* 0x000000030c007302 */ /* 0x001e220000000000 */
[----:B------:R-:W-:-:S04]  /*0400*/  FFMA R13, R0, R12, RZ ;  /* 0x0000000c000d7223 */ /* 0x000fc800000000ff */
[----:B------:R-:W-:-:S04]  /*0410*/  FFMA R14, -R3, R13, R12 ;  /* 0x0000000d030e7223 */ /* 0x000fc8000000010c */
[----:B------:R-:W-:Y:S01]  /*0420*/  FFMA R13, R0, R14, R13 ;  /* 0x0000000e000d7223 */ /* 0x000fe2000000000d */
[----:B0-----:R-:W-:Y:S06]  /*0430*/  @!P0 BRA `(.L_x_5) ;  /* 0x0000000000108947 */ /* 0x001fec0003800000 */
[----:B------:R-:W-:Y:S02]  /*0440*/  MOV R0, R12 ;  /* 0x0000000c00007202 */ /* 0x000fe40000000f00 */
[----:B------:R-:W-:-:S07]  /*0450*/  MOV R12, 0x470 ;  /* 0x00000470000c7802 */ /* 0x000fce0000000f00 */
[----:B------:R-:W-:Y:S05]  /*0460*/  CALL.REL.NOINC `($__internal_2_$__cuda_sm3x_div_rn_noftz_f32_slowpath) ;  /* 0x0000000800007944 */ /* 0x000fea0003c00000 */
[----:B------:R-:W-:-:S07]  /*0470*/  IMAD.MOV.U32 R13, RZ, RZ, R0 ;  /* 0x000000ffff0d7224 */ /* 0x000fce00078e0000 */
.L_x_5:
[----:B------:R-:W-:-:S04]  /*0480*/  FFMA R13, -R2, R2, R13 ;  /* 0x00000002020d7223 */ /* 0x000fc8000000010d */
[----:B------:R-:W-:-:S04]  /*0490*/  FADD R3, R13, 9.9999997473787516356e-06 ;  /* 0x3727c5ac0d037421 */ /* 0x000fc80000000000 */
[----:B------:R0:W1:Y:S01]  /*04a0*/  MUFU.RSQ R12, R3 ;  /* 0x00000003000c7308 */ /* 0x0000620000001400 */
[----:B------:R-:W-:-:S04]  /*04b0*/  IADD3 R0, PT, PT, R3, -0xd000000, RZ ;  /* 0xf300000003007810 */ /* 0x000fc80007ffe0ff */
[----:B------:R-:W-:-:S13]  /*04c0*/  ISETP.GT.U32.AND P0, PT, R0, 0x727fffff, PT ;  /* 0x727fffff0000780c */ /* 0x000fda0003f04070 */
[----:B01----:R-:W-:Y:S05]  /*04d0*/  @!P0 BRA `(.L_x_6) ;  /* 0x0000000000108947 */ /* 0x003fea0003800000 */
[----:B------:R-:W-:-:S07]  /*04e0*/  MOV R14, 0x500 ;  /* 0x00000500000e7802 */ /* 0x000fce0000000f00 */
[----:B------:R-:W-:Y:S05]  /*04f0*/  CALL.REL.NOINC `($__internal_1_$__cuda_sm20_sqrt_rn_f32_slowpath) ;  /* 0x0000000400807944 */ /* 0x000fea0003c00000 */
[----:B------:R-:W-:Y:S01]  /*0500*/  IMAD.MOV.U32 R0, RZ, RZ, R3 ;  /* 0x000000ffff007224 */ /* 0x000fe200078e0003 */
[----:B------:R-:W-:Y:S06]  /*0510*/  BRA `(.L_x_7) ;  /* 0x0000000000107947 */ /* 0x000fec0003800000 */
.L_x_6:
[----:B------:R-:W-:Y:S01]  /*0520*/  FMUL.FTZ R0, R3, R12 ;  /* 0x0000000c03007220 */ /* 0x000fe20000410000 */
[----:B------:R-:W-:-:S03]  /*0530*/  FMUL.FTZ R12, R12, 0.5 ;  /* 0x3f0000000c0c7820 */ /* 0x000fc60000410000 */
[----:B------:R-:W-:-:S04]  /*0540*/  FFMA R3, -R0, R0, R3 ;  /* 0x0000000000037223 */ /* 0x000fc80000000103 */
[----:B------:R-:W-:-:S07]  /*0550*/  FFMA R0, R3, R12, R0 ;  /* 0x0000000c03007223 */ /* 0x000fce0000000000 */
.L_x_7:
[----:B------:R-:W-:-:S04]  /*0560*/  IADD3 R3, PT, PT, R0, 0x1800000, RZ ;  /* 0x0180000000037810 */ /* 0x000fc80007ffe0ff */
[----:B------:R-:W-:-:S04]  /*0570*/  LOP3.LUT R3, R3, 0x7f800000, RZ, 0xc0, !PT ;  /* 0x7f80000003037812 */ /* 0x000fc800078ec0ff */
[----:B------:R-:W-:-:S13]  /*0580*/  ISETP.GT.U32.AND P0, PT, R3, 0x1ffffff, PT ;  /* 0x01ffffff0300780c */ /* 0x000fda0003f04070 */
[----:B------:R-:W-:Y:S05]  /*0590*/  @P0 BRA `(.L_x_8) ;  /* 0x0000000000100947 */ /* 0x000fea0003800000 */
[----:B------:R-:W-:-:S07]  /*05a0*/  MOV R12, 0x5c0 ;  /* 0x000005c0000c7802 */ /* 0x000fce0000000f00 */
[----:B------:R-:W-:Y:S05]  /*05b0*/  CALL.REL.NOINC `($__internal_0_$__cuda_sm20_rcp_rn_f32_slowpath) ;  /* 0x0000000000847944 */ /* 0x000fea0003c00000 */
[----:B------:R-:W-:Y:S01]  /*05c0*/  IMAD.MOV.U32 R0, RZ, RZ, R3 ;  /* 0x000000ffff007224 */ /* 0x000fe200078e0003 */
[----:B------:R-:W-:Y:S06]  /*05d0*/  BRA `(.L_x_9) ;  /* 0x0000000000107947 */ /* 0x000fec0003800000 */
.L_x_8:
[----:B------:R-:W0:Y:S02]  /*05e0*/  MUFU.RCP R3, R0 ;  /* 0x0000000000037308 */ /* 0x000e240000001000 */
[----:B0-----:R-:W-:-:S04]  /*05f0*/  FFMA R12, R3, R0, -1 ;  /* 0xbf800000030c7423 */ /* 0x001fc80000000000 */
[----:B------:R-:W-:-:S04]  /*0600*/  FADD.FTZ R12, -R12, -RZ ;  /* 0x800000ff0c0c7221 */ /* 0x000fc80000010100 */
[----:B------:R-:W-:-:S07]  /*0610*/  FFMA R0, R3, R12, R3 ;  /* 0x0000000c03007223 */ /* 0x000fce0000000003 */
.L_x_9:
[----:B------:R-:W0:Y:S08]  /*0620*/  LDC.64 R12, c[0x0][0x3a0] ;  /* 0x0000e800ff0c7b82 */ /* 0x000e300000000a00 */
[----:B------:R-:W1:Y:S08]  /*0630*/  LDC.64 R16, c[0x0][0x3a8] ;  /* 0x0000ea00ff107b82 */ /* 0x000e700000000a00 */
[----:B------:R-:W2:Y:S01]  /*0640*/  @!P2 LDC.64 R22, c[0x0][0x388] ;  /* 0x0000e200ff16ab82 */ /* 0x000ea20000000a00 */
[----:B0-----:R-:W-:-:S07]  /*0650*/  IMAD.WIDE.U32 R12, R11, 0x10, R12 ;  /* 0x000000100b0c7825 */ /* 0x001fce00078e000c */
[----:B------:R-:W0:Y:S01]  /*0660*/  @!P2 LDC.64 R20, c[0x0][0x390] ;  /* 0x0000e400ff14ab82 */ /* 0x000e220000000a00 */
[----:B------:R-:W3:Y:S01]  /*0670*/  LDG.E.128.CONSTANT R12, desc[UR8][R12.64] ;  /* 0x000000080c0c7981 */ /* 0x000ee2000c1e9d00 */
[----:B-1----:R-:W-:-:S06]  /*0680*/  IMAD.WIDE.U32 R16, R11, 0x10, R16 ;  /* 0x000000100b107825 */ /* 0x002fcc00078e0010 */
[----:B------:R-:W4:Y:S01]  /*0690*/  LDG.E.128.CONSTANT R16, desc[UR8][R16.64] ;  /* 0x0000000810107981 */ /* 0x000f22000c1e9d00 */
[----:B------:R-:W-:-:S04]  /*06a0*/  IMAD.WIDE.U32 R8, R11, 0x10, R8 ;  /* 0x000000100b087825 */ /* 0x000fc800078e0008 */
[--C-:B------:R-:W-:Y:S01]  /*06b0*/  FADD R11, R4, -R2.reuse ;  /* 0x80000002040b7221 */ /* 0x100fe20000000000 */
[--C-:B------:R-:W-:Y:S01]  /*06c0*/  FADD R24, R5, -R2.reuse ;  /* 0x8000000205187221 */ /* 0x100fe20000000000 */
[--C-:B------:R-:W-:Y:S01]  /*06d0*/  FADD R3, R6, -R2.reuse ;  /* 0x8000000206037221 */ /* 0x100fe20000000000 */
[----:B------:R-:W-:Y:S01]  /*06e0*/  FADD R4, R7, -R2 ;  /* 0x8000000207047221 */ /* 0x000fe20000000000 */
[----:B--2---:R-:W-:-:S04]  /*06f0*/  @!P2 IMAD.WIDE.U32 R22, R10, 0x4, R22 ;  /* 0x000000040a16a825 */ /* 0x004fc800078e0016 */
[----:B0-----:R-:W-:Y:S01]  /*0700*/  @!P2 IMAD.WIDE.U32 R20, R10, 0x4, R20 ;  /* 0x000000040a14a825 */ /* 0x001fe200078e0014 */
[----:B------:R-:W-:Y:S04]  /*0710*/  @!P2 STG.E.EF desc[UR8][R22.64], R2 ;  /* 0x000000021600a986 */ /* 0x000fe8000c001908 */
[----:B------:R-:W-:Y:S01]  /*0720*/  @!P2 STG.E.EF desc[UR8][R20.64], R0 ;  /* 0x000000001400a986 */ /* 0x000fe2000c001908 */
[-C--:B---3--:R-:W-:Y:S01]  /*0730*/  FMUL R5, R12, R0.reuse ;  /* 0x000000000c057220 */ /* 0x088fe20000400000 */
[-C--:B------:R-:W-:Y:S01]  /*0740*/  FMUL R6, R13, R0.reuse ;  /* 0x000000000d067220 */ /* 0x080fe20000400000 */
[-C--:B------:R-:W-:Y:S01]  /*0750*/  FMUL R7, R14, R0.reuse ;  /* 0x000000000e077220 */ /* 0x080fe20000400000 */
[----:B------:R-:W-:Y:S01]  /*0760*/  FMUL R10, R15, R0 ;  /* 0x000000000f0a7220 */ /* 0x000fe20000400000 */
[----:B----4-:R-:W-:Y:S01]  /*0770*/  FFMA R16, R5, R11, R16 ;  /* 0x0000000b05107223 */ /* 0x010fe20000000010 */
[----:B------:R-:W-:Y:S01]  /*0780*/  FFMA R17, R6, R24, R17 ;  /* 0x0000001806117223 */ /* 0x000fe20000000011 */
[----:B------:R-:W-:Y:S01]  /*0790*/  FFMA R18, R7, R3, R18 ;  /* 0x0000000307127223 */ /* 0x000fe20000000012 */
[----:B------:R-:W-:-:S05]  /*07a0*/  FFMA R19, R10, R4, R19 ;  /* 0x000000040a137223 */ /* 0x000fca0000000013 */
[----:B------:R-:W-:Y:S01]  /*07b0*/  STG.E.EF.128 desc[UR8][R8.64], R16 ;  /* 0x0000001008007986 */ /* 0x000fe2000c001d08 */
[----:B------:R-:W-:Y:S05]  /*07c0*/  EXIT ;  /* 0x000000000000794d */ /* 0x000fea0003800000 */
        .weak           $__internal_0_$__cuda_sm20_rcp_rn_f32_slowpath
        .type           $__internal_0_$__cuda_sm20_rcp_rn_f32_slowpath,@function
        .size           $__internal_0_$__cuda_sm20_rcp_rn_f32_slowpath,($__internal_1_$__cuda_sm20_sqrt_rn_f32_slowpath - $__internal_0_$__cuda_sm20_rcp_rn_f32_slowpath)
$__internal_0_$__cuda_sm20_rcp_rn_f32_slowpath:
[----:B------:R-:W-:-:S04]  /*07d0*/  SHF.L.U32 R3, R0, 0x1, RZ ;  /* 0x0000000100037819 */ /* 0x000fc800000006ff */
[----:B------:R-:W-:-:S04]  /*07e0*/  SHF.R.U32.HI R3, RZ, 0x18, R3 ;  /* 0x00000018ff037819 */ /* 0x000fc80000011603 */
[----:B------:R-:W-:-:S13]  /*07f0*/  ISETP.NE.U32.AND P0, PT, R3, RZ, PT ;  /* 0x000000ff0300720c */ /* 0x000fda0003f05070 */
[----:B------:R-:W-:Y:S05]  /*0800*/  @P0 BRA `(.L_x_10) ;  /* 0x00000000002c0947 */ /* 0x000fea0003800000 */
[----:B------:R-:W-:-:S05]  /*0810*/  IMAD.SHL.U32 R3, R0, 0x2, RZ ;  /* 0x0000000200037824 */ /* 0x000fca00078e00ff */
[----:B------:R-:W-:-:S13]  /*0820*/  ISETP.NE.AND P0, PT, R3, RZ, PT ;  /* 0x000000ff0300720c */ /* 0x000fda0003f05270 */
[----:B------:R0:W1:Y:S01]  /*0830*/  @!P0 MUFU.RCP R3, R0 ;  /* 0x0000000000038308 */ /* 0x0000620000001000 */
[----:B------:R-:W-:Y:S05]  /*0840*/  @!P0 BRA `(.L_x_11) ;  /* 0x0000000000a48947 */ /* 0x000fea0003800000 */
[----:B------:R-:W-:-:S04]  /*0850*/  FFMA R13, R0, 1.84467440737095516160e+19, RZ ;  /* 0x5f800000000d7823 */ /* 0x000fc800000000ff */
[----:B0-----:R-:W1:Y:S02]  /*0860*/  MUFU.RCP R0, R13 ;  /* 0x0000000d00007308 */ /* 0x001e640000001000 */
[----:B-1----:R-:W-:-:S04]  /*0870*/  FFMA R3, R13, R0, -1 ;  /* 0xbf8000000d037423 */ /* 0x002fc80000000000 */
[----:B------:R-:W-:-:S04]  /*0880*/  FADD.FTZ R3, -R3, -RZ ;  /* 0x800000ff03037221 */ /* 0x000fc80000010100 */
[----:B------:R-:W-:-:S04]  /*0890*/  FFMA R0, R0, R3, R0 ;  /* 0x0000000300007223 */ /* 0x000fc80000000000 */
[----:B------:R-:W-:Y:S01]  /*08a0*/  FFMA R3, R0, 1.84467440737095516160e+19, RZ ;  /* 0x5f80000000037823 */ /* 0x000fe200000000ff */
[----:B------:R-:W-:Y:S06]  /*08b0*/  BRA `(.L_x_11) ;  /* 0x0000000000887947 */ /* 0x000fec0003800000 */
.L_x_10:
[----:B------:R-:W-:-:S04]  /*08c0*/  IADD3 R18, PT, PT, R3, -0xfd, RZ ;  /* 0xffffff0303127810 */ /* 0x000fc80007ffe0ff */
[----:B------:R-:W-:-:S13]  /*08d0*/  ISETP.GT.U32.AND P0, PT, R18, 0x1, PT ;  /* 0x000000011200780c */ /* 0x000fda0003f04070 */
[----:B------:R-:W-:Y:S05]  /*08e0*/  @P0 BRA `(.L_x_12) ;  /* 0x0000000000780947 */ /* 0x000fea0003800000 */
[----:B------:R-:W-:Y:S01]  /*08f0*/  LOP3.LUT R13, R0, 0x7fffff, RZ, 0xc0, !PT ;  /* 0x007fffff000d7812 */ /* 0x000fe200078ec0ff */
[----:B------:R-:W-:Y:S01]  /*0900*/  IMAD.MOV.U32 R17, RZ, RZ, 0x3 ;  /* 0x00000003ff117424 */ /* 0x000fe200078e00ff */
[----:B------:R-:W-:Y:S02]  /*0910*/  IADD3 R3, PT, PT, R3, -0xfc, RZ ;  /* 0xffffff0403037810 */ /* 0x000fe40007ffe0ff */
[----:B------:R-:W-:Y:S02]  /*0920*/  LOP3.LUT R13, R13, 0x3f800000, RZ, 0xfc, !PT ;  /* 0x3f8000000d0d7812 */ /* 0x000fe400078efcff */
[----:B------:R-:W-:Y:S02]  /*0930*/  SHF.L.U32 R17, R17, R18, RZ ;  /* 0x0000001211117219 */ /* 0x000fe400000006ff */
[----:B------:R-:W0:Y:S02]  /*0940*/  MUFU.RCP R14, R13 ;  /* 0x0000000d000e7308 */ /* 0x000e240000001000 */
[----:B0-----:R-:W-:-:S04]  /*0950*/  FFMA R15, R13, R14, -1 ;  /* 0xbf8000000d0f7423 */ /* 0x001fc8000000000e */
[----:B------:R-:W-:-:S04]  /*0960*/  FADD.FTZ R15, -R15, -RZ ;  /* 0x800000ff0f0f7221 */ /* 0x000fc80000010100 */
[CCC-:B------:R-:W-:Y:S01]  /*0970*/  FFMA.RM R16, R14.reuse, R15.reuse, R14.reuse ;  /* 0x0000000f0e107223 */ /* 0x1c0fe2000000400e */
[----:B------:R-:W-:-:S04]  /*0980*/  FFMA.RP R15, R14, R15, R14 ;  /* 0x0000000f0e0f7223 */ /* 0x000fc8000000800e */
[C---:B------:R-:W-:Y:S02]  /*0990*/  LOP3.LUT R14, R16.reuse, 0x7fffff, RZ, 0xc0, !PT ;  /* 0x007fffff100e7812 */ /* 0x040fe400078ec0ff */
[----:B------:R-:W-:Y:S02]  /*09a0*/  FSETP.NEU.FTZ.AND P0, PT, R16, R15, PT ;  /* 0x0000000f1000720b */ /* 0x000fe40003f1d000 */
[----:B------:R-:W-:Y:S02]  /*09b0*/  LOP3.LUT R14, R14, 0x800000, RZ, 0xfc, !PT ;  /* 0x008000000e0e7812 */ /* 0x000fe400078efcff */
[----:B------:R-:W-:Y:S02]  /*09c0*/  SEL R15, RZ, 0xffffffff, !P0 ;  /* 0xffffffffff0f7807 */ /* 0x000fe40004000000 */
[----:B------:R-:W-:Y:S02]  /*09d0*/  LOP3.LUT R17, R17, R14, RZ, 0xc0, !PT ;  /* 0x0000000e11117212 */ /* 0x000fe400078ec0ff */
[----:B------:R-:W-:-:S02]  /*09e0*/  IADD3 R15, PT, PT, -R15, RZ, RZ ;  /* 0x000000ff0f0f7210 */ /* 0x000fc40007ffe1ff */
[-C--:B------:R-:W-:Y:S02]  /*09f0*/  SHF.R.U32.HI R17, RZ, R18.reuse, R17 ;  /* 0x00000012ff117219 */ /* 0x080fe40000011611 */
[--C-:B------:R-:W-:Y:S02]  /*0a00*/  LOP3.LUT P1, RZ, R15, R18, R14.reuse, 0xf8, !PT ;  /* 0x000000120fff7212 */ /* 0x100fe4000782f80e */
[C---:B------:R-:W-:Y:S02]  /*0a10*/  LOP3.LUT P0, RZ, R17.reuse, 0x1, RZ, 0xc0, !PT ;  /* 0x0000000111ff7812 */ /* 0x040fe4000780c0ff */
[----:B------:R-:W-:Y:S02]  /*0a20*/  LOP3.LUT P3, RZ, R17, 0x2, RZ, 0xc0, !PT ;  /* 0x0000000211ff7812 */ /* 0x000fe4000786c0ff */
[----:B------:R-:W-:Y:S02]  /*0a30*/  SHF.R.U32.HI R3, RZ, R3, R14 ;  /* 0x00000003ff037219 */ /* 0x000fe4000001160e */
[----:B------:R-:W-:-:S02]  /*0a40*/  PLOP3.LUT P0, PT, P0, P1, P3, 0xe0, 0x0 ;  /* 0x000000000000781c */ /* 0x000fc40000703c30 */
[----:B------:R-:W-:Y:S02]  /*0a50*/  LOP3.LUT P1, RZ, R0, 0x7fffff, RZ, 0xc0, !PT ;  /* 0x007fffff00ff7812 */ /* 0x000fe4000782c0ff */
[----:B------:R-:W-:-:S05]  /*0a60*/  SEL R13, RZ, 0x1, !P0 ;  /* 0x00000001ff0d7807 */ /* 0x000fca0004000000 */
[----:B------:R-:W-:-:S05]  /*0a70*/  IMAD.MOV R13, RZ, RZ, -R13 ;  /* 0x000000ffff0d7224 */ /* 0x000fca00078e0a0d */
[----:B------:R-:W-:-:S13]  /*0a80*/  ISETP.GE.AND P0, PT, R13, RZ, PT ;  /* 0x000000ff0d00720c */ /* 0x000fda0003f06270 */
[----:B------:R-:W-:-:S05]  /*0a90*/  @!P0 VIADD R3, R3, 0x1 ;  /* 0x0000000103038836 */ /* 0x000fca0000000000 */
[----:B------:R-:W-:-:S04]  /*0aa0*/  @!P1 SHF.L.U32 R3, R3, 0x1, RZ ;  /* 0x0000000103039819 */ /* 0x000fc800000006ff */
[----:B------:R-:W-:Y:S01]  /*0ab0*/  LOP3.LUT R3, R3, 0x80000000, R0, 0xf8, !PT ;  /* 0x8000000003037812 */ /* 0x000fe200078ef800 */
[----:B------:R-:W-:Y:S06]  /*0ac0*/  BRA `(.L_x_11) ;  /* 0x0000000000047947 */ /* 0x000fec0003800000 */
.L_x_12:
[----:B------:R2:W3:Y:S02]  /*0ad0*/  MUFU.RCP R3, R0 ;  /* 0x0000000000037308 */ /* 0x0004e40000001000 */
.L_x_11:
[----:B------:R-:W-:-:S04]  /*0ae0*/  IMAD.MOV.U32 R13, RZ, RZ, 0x0 ;  /* 0x00000000ff0d7424 */ /* 0x000fc800078e00ff */
[----:B0123--:R-:W-:Y:S05]  /*0af0*/  RET.REL.NODEC R12 `(_Z41layernorm_forward_block_vectorized_kernelPfS_S_PKfS1_S1_i) ;  /* 0xfffffff40c407950 */ /* 0x00ffea0003c3ffff */
        .weak           $__internal_1_$__cuda_sm20_sqrt_rn_f32_slowpath
        .type           $__internal_1_$__cuda_sm20_sqrt_rn_f32_slowpath,@function
        .size           $__internal_1_$__cuda_sm20_sqrt_rn_f32_slowpath,($__internal_2_$__cuda_sm3x_div_rn_noftz_f32_slowpath - $__internal_1_$__cuda_sm20_sqrt_rn_f32_slowpath)
$__internal_1_$__cuda_sm20_sqrt_rn_f32_slowpath:
[----:B------:R-:W-:-:S13]  /*0b00*/  LOP3.LUT P0, RZ, R3, 0x7fffffff, RZ, 0xc0, !PT ;  /* 0x7fffffff03ff7812 */ /* 0x000fda000780c0ff */
[----:B------:R-:W-:Y:S05]  /*0b10*/  @!P0 BRA `(.L_x_13) ;  /* 0x0000000000488947 */ /* 0x000fea0003800000 */
[----:B------:R-:W-:Y:S02]  /*0b20*/  FSETP.GEU.FTZ.AND P0, PT, R3, RZ, PT ;  /* 0x000000ff0300720b */ /* 0x000fe40003f1e000 */
[----:B------:R-:W-:-:S11]  /*0b30*/  MOV R0, R3 ;  /* 0x0000000300007202 */ /* 0x000fd60000000f00 */
[----:B------:R-:W-:Y:S01]  /*0b40*/  @!P0 IMAD.MOV.U32 R3, RZ, RZ, 0x7fffffff ;  /* 0x7fffffffff038424 */ /* 0x000fe200078e00ff */
[----:B------:R-:W-:Y:S06]  /*0b50*/  @!P0 BRA `(.L_x_13) ;  /* 0x0000000000388947 */ /* 0x000fec0003800000 */
[----:B------:R-:W-:-:S13]  /*0b60*/  FSETP.GTU.FTZ.AND P0, PT, |R0|, +INF , PT ;  /* 0x7f8000000000780b */ /* 0x000fda0003f1c200 */
[----:B------:R-:W-:Y:S01]  /*0b70*/  @P0 FADD.FTZ R3, R0, 1 ;  /* 0x3f80000000030421 */ /* 0x000fe20000010000 */
[----:B------:R-:W-:Y:S06]  /*0b80*/  @P0 BRA `(.L_x_13) ;  /* 0x00000000002c0947 */ /* 0x000fec0003800000 */
[----:B------:R-:W-:-:S13]  /*0b90*/  FSETP.NEU.FTZ.AND P0, PT, |R0|, +INF , PT ;  /* 0x7f8000000000780b */ /* 0x000fda0003f1d200 */
[----:B------:R-:W-:Y:S01]  /*0ba0*/  @!P0 MOV R3, R0 ;  /* 0x0000000000038202 */ /* 0x000fe20000000f00 */
[----:B------:R-:W-:Y:S06]  /*0bb0*/  @!P0 BRA `(.L_x_13) ;  /* 0x0000000000208947 */ /* 0x000fec0003800000 */
[----:B------:R-:W-:-:S04]  /*0bc0*/  FFMA R0, R0, 1.84467440737095516160e+19, RZ ;  /* 0x5f80000000007823 */ /* 0x000fc800000000ff */
[----:B------:R-:W0:Y:S02]  /*0bd0*/  MUFU.RSQ R3, R0 ;  /* 0x0000000000037308 */ /* 0x000e240000001400 */
[----:B0-----:R-:W-:Y:S01]  /*0be0*/  FMUL.FTZ R13, R0, R3 ;  /* 0x00000003000d7220 */ /* 0x001fe20000410000 */
[----:B------:R-:W-:-:S03]  /*0bf0*/  FMUL.FTZ R3, R3, 0.5 ;  /* 0x3f00000003037820 */ /* 0x000fc60000410000 */
[----:B------:R-:W-:-:S04]  /*0c00*/  FADD.FTZ R12, -R13, -RZ ;  /* 0x800000ff0d0c7221 */ /* 0x000fc80000010100 */
[----:B------:R-:W-:-:S04]  /*0c10*/  FFMA R12, R13, R12, R0 ;  /* 0x0000000c0d0c7223 */ /* 0x000fc80000000000 */
[----:B------:R-:W-:-:S04]  /*0c20*/  FFMA R3, R12, R3, R13 ;  /* 0x000000030c037223 */ /* 0x000fc8000000000d */
[----:B------:R-:W-:-:S07]  /*0c30*/  FMUL.FTZ R3, R3, 2.3283064365386962891e-10 ;  /* 0x2f80000003037820 */ /* 0x000fce0000410000 */
.L_x_13:
[----:B------:R-:W-:Y:S02]  /*0c40*/  HFMA2 R13, -RZ, RZ, 0, 0 ;  /* 0x00000000ff0d7431 */ /* 0x000fe400000001ff */
[----:B------:R-:W-:-:S04]  /*0c50*/  IMAD.MOV.U32 R12, RZ, RZ, R14 ;  /* 0x000000ffff0c7224 */ /* 0x000fc800078e000e */
[----:B------:R-:W-:Y:S05]  /*0c60*/  RET.REL.NODEC R12 `(_Z41layernorm_forward_block_vectorized_kernelPfS_S_PKfS1_S1_i) ;  /* 0xfffffff00ce47950 */ /* 0x000fea0003c3ffff */
        .weak           $__internal_2_$__cuda_sm3x_div_rn_noftz_f32_slowpath
        .type           $__internal_2_$__cuda_sm3x_div_rn_noftz_f32_slowpath,@function
        .size           $__internal_2_$__cuda_sm3x_div_rn_noftz_f32_slowpath,(.L_x_25 - $__internal_2_$__cuda_sm3x_div_rn_noftz_f32_slowpath)
$__internal_2_$__cuda_sm3x_div_rn_noftz_f32_slowpath:
[--C-:B------:R-:W-:Y:S01]  /*0c70*/  SHF.R.U32.HI R14, RZ, 0x17, R3.reuse ;  /* 0x00000017ff0e7819 */ /* 0x100fe20000011603 */
[----:B------:R-:W-:Y:S01]  /*0c80*/  IMAD.MOV.U32 R15, RZ, RZ, R3 ;  /* 0x000000ffff0f7224 */ /* 0x000fe200078e0003 */
[----:B------:R-:W-:Y:S02]  /*0c90*/  SHF.R.U32.HI R13, RZ, 0x17, R0 ;  /* 0x00000017ff0d7819 */ /* 0x000fe40000011600 */
[----:B------:R-:W-:Y:S02]  /*0ca0*/  LOP3.LUT R14, R14, 0xff, RZ, 0xc0, !PT ;  /* 0x000000ff0e0e7812 */ /* 0x000fe400078ec0ff */
[----:B------:R-:W-:-:S03]  /*0cb0*/  LOP3.LUT R17, R13, 0xff, RZ, 0xc0, !PT ;  /* 0x000000ff0d117812 */ /* 0x000fc600078ec0ff */
[----:B------:R-:W-:Y:S01]  /*0cc0*/  VIADD R18, R14, 0xffffffff ;  /* 0xffffffff0e127836 */ /* 0x000fe20000000000 */
[----:B------:R-:W-:-:S04]  /*0cd0*/  IADD3 R16, PT, PT, R17, -0x1, RZ ;  /* 0xffffffff11107810 */ /* 0x000fc80007ffe0ff */
[----:B------:R-:W-:-:S04]  /*0ce0*/  ISETP.GT.U32.AND P0, PT, R18, 0xfd, PT ;  /* 0x000000fd1200780c */ /* 0x000fc80003f04070 */
[----:B------:R-:W-:-:S13]  /*0cf0*/  ISETP.GT.U32.OR P0, PT, R16, 0xfd, P0 ;  /* 0x000000fd1000780c */ /* 0x000fda0000704470 */
[----:B------:R-:W-:Y:S01]  /*0d00*/  @!P0 MOV R13, RZ ;  /* 0x000000ff000d8202 */ /* 0x000fe20000000f00 */
[----:B------:R-:W-:Y:S06]  /*0d10*/  @!P0 BRA `(.L_x_14) ;  /* 0x00000000005c8947 */ /* 0x000fec0003800000 */
[----:B------:R-:W-:Y:S02]  /*0d20*/  FSETP.GTU.FTZ.AND P0, PT, |R0|, +INF , PT ;  /* 0x7f8000000000780b */ /* 0x000fe40003f1c200 */
[----:B------:R-:W-:-:S04]  /*0d30*/  FSETP.GTU.FTZ.AND P1, PT, |R3|, +INF , PT ;  /* 0x7f8000000300780b */ /* 0x000fc80003f3c200 */
[----:B------:R-:W-:-:S13]  /*0d40*/  PLOP3.LUT P0, PT, P0, P1, PT, 0xf8, 0x8f ;  /* 0x00000000008f781c */ /* 0x000fda0000703f70 */
[----:B------:R-:W-:Y:S05]  /*0d50*/  @P0 BRA `(.L_x_15) ;  /* 0x0000000400440947 */ /* 0x000fea0003800000 */
[----:B------:R-:W-:-:S13]  /*0d60*/  LOP3.LUT P0, RZ, R15, 0x7fffffff, R0, 0xc8, !PT ;  /* 0x7fffffff0fff7812 */ /* 0x000fda000780c800 */
[----:B------:R-:W-:Y:S05]  /*0d70*/  @!P0 BRA `(.L_x_16) ;  /* 0x0000000400348947 */ /* 0x000fea0003800000 */
[C---:B------:R-:W-:Y:S02]  /*0d80*/  FSETP.NEU.FTZ.AND P3, PT, |R0|.reuse, +INF , PT ;  /* 0x7f8000000000780b */ /* 0x040fe40003f7d200 */
[----:B------:R-:W-:Y:S02]  /*0d90*/  FSETP.NEU.FTZ.AND P1, PT, |R3|, +INF , PT ;  /* 0x7f8000000300780b */ /* 0x000fe40003f3d200 */
[----:B------:R-:W-:-:S11]  /*0da0*/  FSETP.NEU.FTZ.AND P0, PT, |R0|, +INF , PT ;  /* 0x7f8000000000780b */ /* 0x000fd60003f1d200 */
[----:B------:R-:W-:Y:S05]  /*0db0*/  @!P1 BRA !P3, `(.L_x_16) ;  /* 0x0000000400249947 */ /* 0x000fea0005800000 */
[----:B------:R-:W-:-:S04]  /*0dc0*/  LOP3.LUT P3, RZ, R0, 0x7fffffff, RZ, 0xc0, !PT ;  /* 0x7fffffff00ff7812 */ /* 0x000fc8000786c0ff */
[----:B------:R-:W-:-:S13]  /*0dd0*/  PLOP3.LUT P1, PT, P1, P3, PT, 0x2f, 0xf2 ;  /* 0x0000000000f2781c */ /* 0x000fda0000f26577 */
[----:B------:R-:W-:Y:S05]  /*0de0*/  @P1 BRA `(.L_x_17) ;  /* 0x0000000400101947 */ /* 0x000fea0003800000 */
[----:B------:R-:W-:-:S04]  /*0df0*/  LOP3.LUT P1, RZ, R15, 0x7fffffff, RZ, 0xc0, !PT ;  /* 0x7fffffff0fff7812 */ /* 0x000fc8000782c0ff */
[----:B------:R-:W-:-:S13]  /*0e00*/  PLOP3.LUT P0, PT, P0, P1, PT, 0x2f, 0xf2 ;  /* 0x0000000000f2781c */ /* 0x000fda0000702577 */
[----:B------:R-:W-:Y:S05]  /*0e10*/  @P0 BRA `(.L_x_18) ;  /* 0x0000000000f80947 */ /* 0x000fea0003800000 */
[----:B------:R-:W-:Y:S02]  /*0e20*/  ISETP.GE.AND P0, PT, R16, RZ, PT ;  /* 0x000000ff1000720c */ /* 0x000fe40003f06270 */
[----:B------:R-:W-:-:S11]  /*0e30*/  ISETP.GE.AND P1, PT, R18, RZ, PT ;  /* 0x000000ff1200720c */ /* 0x000fd60003f26270 */
[----:B------:R-:W-:Y:S01]  /*0e40*/  @P0 IMAD.MOV.U32 R13, RZ, RZ, RZ ;  /* 0x000000ffff0d0224 */ /* 0x000fe200078e00ff */
[----:B------:R-:W-:Y:S01]  /*0e50*/  @!P0 MOV R13, 0xffffffc0 ;  /* 0xffffffc0000d8802 */ /* 0x000fe20000000f00 */
[----:B------:R-:W-:Y:S01]  /*0e60*/  @!P0 FFMA R0, R0, 1.84467440737095516160e+19, RZ ;  /* 0x5f80000000008823 */ /* 0x000fe200000000ff */
[----:B------:R-:W-:-:S03]  /*0e70*/  @!P1 FFMA R15, R3, 1.84467440737095516160e+19, RZ ;  /* 0x5f800000030f9823 */ /* 0x000fc600000000ff */
[----:B------:R-:W-:-:S07]  /*0e80*/  @!P1 VIADD R13, R13, 0x40 ;  /* 0x000000400d0d9836 */ /* 0x000fce0000000000 */
.L_x_14:
[----:B------:R-:W-:Y:S01]  /*0e90*/  LEA R16, R14, 0xc0800000, 0x17 ;  /* 0xc08000000e107811 */ /* 0x000fe200078eb8ff */
[----:B------:R-:W-:-:S03]  /*0ea0*/  VIADD R17, R17, 0xffffff81 ;  /* 0xffffff8111117836 */ /* 0x000fc60000000000 */
[----:B------:R-:W-:Y:S01]  /*0eb0*/  IADD3 R16, PT, PT, -R16, R15, RZ ;  /* 0x0000000f10107210 */ /* 0x000fe20007ffe1ff */
[----:B------:R-:W-:-:S03]  /*0ec0*/  IMAD R0, R17, -0x800000, R0 ;  /* 0xff80000011007824 */ /* 0x000fc600078e0200 */
[----:B------:R0:W1:Y:S01]  /*0ed0*/  MUFU.RCP R15, R16 ;  /* 0x00000010000f7308 */ /* 0x0000620000001000 */
[----:B------:R-:W-:Y:S01]  /*0ee0*/  FADD.FTZ R19, -R16, -RZ ;  /* 0x800000ff10137221 */ /* 0x000fe20000010100 */
[----:B0-----:R-:W-:-:S04]  /*0ef0*/  IADD3 R16, PT, PT, R17, 0x7f, -R14 ;  /* 0x0000007f11107810 */ /* 0x001fc80007ffe80e */
[----:B------:R-:W-:Y:S01]  /*0f00*/  IADD3 R13, PT, PT, R16, R13, RZ ;  /* 0x0000000d100d7210 */ /* 0x000fe20007ffe0ff */
[----:B-1----:R-:W-:-:S04]  /*0f10*/  FFMA R18, R15, R19, 1 ;  /* 0x3f8000000f127423 */ /* 0x002fc80000000013 */
[----:B------:R-:W-:-:S04]  /*0f20*/  FFMA R15, R15, R18, R15 ;  /* 0x000000120f0f7223 */ /* 0x000fc8000000000f */
[----:B------:R-:W-:-:S04]  /*0f30*/  FFMA R18, R0, R15, RZ ;  /* 0x0000000f00127223 */ /* 0x000fc800000000ff */
[----:B------:R-:W-:-:S04]  /*0f40*/  FFMA R20, R19, R18, R0 ;  /* 0x0000001213147223 */ /* 0x000fc80000000000 */
[----:B------:R-:W-:-:S04]  /*0f50*/  FFMA R20, R15, R20, R18 ;  /* 0x000000140f147223 */ /* 0x000fc80000000012 */
[----:B------:R-:W-:-:S04]  /*0f60*/  FFMA R19, R19, R20, R0 ;  /* 0x0000001413137223 */ /* 0x000fc80000000000 */
[----:B------:R-:W-:-:S05]  /*0f70*/  FFMA R0, R15, R19, R20 ;  /* 0x000000130f007223 */ /* 0x000fca0000000014 */
[----:B------:R-:W-:-:S04]  /*0f80*/  SHF.R.U32.HI R14, RZ, 0x17, R0 ;  /* 0x00000017ff0e7819 */ /* 0x000fc80000011600 */
[----:B------:R-:W-:-:S05]  /*0f90*/  LOP3.LUT R14, R14, 0xff, RZ, 0xc0, !PT ;  /* 0x000000ff0e0e7812 */ /* 0x000fca00078ec0ff */
[----:B------:R-:W-:-:S05]  /*0fa0*/  IMAD.IADD R17, R14, 0x1, R13 ;  /* 0x000000010e117824 */ /* 0x000fca00078e020d */
[----:B------:R-:W-:-:S04]  /*0fb0*/  IADD3 R14, PT, PT, R17, -0x1, RZ ;  /* 0xffffffff110e7810 */ /* 0x000fc80007ffe0ff */
[----:B------:R-:W-:-:S13]  /*0fc0*/  ISETP.GE.U32.AND P0, PT, R14, 0xfe, PT ;  /* 0x000000fe0e00780c */ /* 0x000fda0003f06070 */
[----:B------:R-:W-:Y:S05]  /*0fd0*/  @!P0 BRA `(.L_x_19) ;  /* 0x0000000000808947 */ /* 0x000fea0003800000 */
[----:B------:R-:W-:-:S13]  /*0fe0*/  ISETP.GT.AND P0, PT, R17, 0xfe, PT ;  /* 0x000000fe1100780c */ /* 0x000fda0003f04270 */
[----:B------:R-:W-:Y:S05]  /*0ff0*/  @P0 BRA `(.L_x_20) ;  /* 0x00000000006c0947 */ /* 0x000fea0003800000 */
[----:B------:R-:W-:-:S13]  /*1000*/  ISETP.GE.AND P0, PT, R17, 0x1, PT ;  /* 0x000000011100780c */ /* 0x000fda0003f06270 */
[----:B------:R-:W-:Y:S05]  /*1010*/  @P0 BRA `(.L_x_21) ;  /* 0x0000000000980947 */ /* 0x000fea0003800000 */
[----:B------:R-:W-:Y:S02]  /*1020*/  ISETP.GE.AND P0, PT, R17, -0x18, PT ;  /* 0xffffffe81100780c */ /* 0x000fe40003f06270 */
[----:B------:R-:W-:-:S11]  /*1030*/  LOP3.LUT R0, R0, 0x80000000, RZ, 0xc0, !PT ;  /* 0x8000000000007812 */ /* 0x000fd600078ec0ff */
[----:B------:R-:W-:Y:S05]  /*1040*/  @!P0 BRA `(.L_x_21) ;  /* 0x00000000008c8947 */ /* 0x000fea0003800000 */
[CCC-:B------:R-:W-:Y:S01]  /*1050*/  FFMA.RZ R13, R15.reuse, R19.reuse, R20.reuse ;  /* 0x000000130f0d7223 */ /* 0x1c0fe2000000c014 */
[-CC-:B------:R-:W-:Y:S01]  /*1060*/  FFMA.RM R14, R15, R19.reuse, R20.reuse ;  /* 0x000000130f0e7223 */ /* 0x180fe20000004014 */
[C---:B------:R-:W-:Y:S02]  /*1070*/  ISETP.NE.AND P3, PT, R17.reuse, RZ, PT ;  /* 0x000000ff1100720c */ /* 0x040fe40003f65270 */
[----:B------:R-:W-:Y:S02]  /*1080*/  ISETP.NE.AND P1, PT, R17, RZ, PT ;  /* 0x000000ff1100720c */ /* 0x000fe40003f25270 */
[----:B------:R-:W-:Y:S01]  /*1090*/  LOP3.LUT R16, R13, 0x7fffff, RZ, 0xc0, !PT ;  /* 0x007fffff0d107812 */ /* 0x000fe200078ec0ff */
[----:B------:R-:W-:Y:S01]  /*10a0*/  FFMA.RP R13, R15, R19, R20 ;  /* 0x000000130f0d7223 */ /* 0x000fe20000008014 */
[C---:B------:R-:W-:Y:S01]  /*10b0*/  VIADD R15, R17.reuse, 0x20 ;  /* 0x00000020110f7836 */ /* 0x040fe20000000000 */
[----:B------:R-:W-:Y:S02]  /*10c0*/  IADD3 R17, PT, PT, -R17, RZ, RZ ;  /* 0x000000ff11117210 */ /* 0x000fe40007ffe1ff */
[----:B------:R-:W-:-:S02]  /*10d0*/  LOP3.LUT R16, R16, 0x800000, RZ, 0xfc, !PT ;  /* 0x0080000010107812 */ /* 0x000fc400078efcff */
[----:B------:R-:W-:Y:S02]  /*10e0*/  FSETP.NEU.FTZ.AND P0, PT, R13, R14, PT ;  /* 0x0000000e0d00720b */ /* 0x000fe40003f1d000 */
[----:B------:R-:W-:Y:S02]  /*10f0*/  SHF.L.U32 R15, R16, R15, RZ ;  /* 0x0000000f100f7219 */ /* 0x000fe400000006ff */
[----:B------:R-:W-:Y:S02]  /*1100*/  SEL R13, R17, RZ, P3 ;  /* 0x000000ff110d7207 */ /* 0x000fe40001800000 */
[----:B------:R-:W-:Y:S02]  /*1110*/  ISETP.NE.AND P1, PT, R15, RZ, P1 ;  /* 0x000000ff0f00720c */ /* 0x000fe40000f25270 */
[----:B------:R-:W-:Y:S02]  /*1120*/  SHF.R.U32.HI R13, RZ, R13, R16 ;  /* 0x0000000dff0d7219 */ /* 0x000fe40000011610 */
[----:B------:R-:W-:-:S02]  /*1130*/  PLOP3.LUT P0, PT, P0, P1, PT, 0xf8, 0x8f ;  /* 0x00000000008f781c */ /* 0x000fc40000703f70 */
[----:B------:R-:W-:Y:S02]  /*1140*/  SHF.R.U32.HI R15, RZ, 0x1, R13 ;  /* 0x00000001ff0f7819 */ /* 0x000fe4000001160d */
[----:B------:R-:W-:-:S04]  /*1150*/  SEL R14, RZ, 0x1, !P0 ;  /* 0x00000001ff0e7807 */ /* 0x000fc80004000000 */
[----:B------:R-:W-:-:S04]  /*1160*/  LOP3.LUT R14, R14, 0x1, R15, 0xf8, !PT ;  /* 0x000000010e0e7812 */ /* 0x000fc800078ef80f */
[----:B------:R-:W-:-:S05]  /*1170*/  LOP3.LUT R14, R14, R13, RZ, 0xc0, !PT ;  /* 0x0000000d0e0e7212 */ /* 0x000fca00078ec0ff */
[----:B------:R-:W-:-:S05]  /*1180*/  IMAD.IADD R15, R15, 0x1, R14 ;  /* 0x000000010f0f7824 */ /* 0x000fca00078e020e */
[----:B------:R-:W-:Y:S01]  /*1190*/  LOP3.LUT R0, R15, R0, RZ, 0xfc, !PT ;  /* 0x000000000f007212 */ /* 0x000fe200078efcff */
[----:B------:R-:W-:Y:S06]  /*11a0*/  BRA `(.L_x_21) ;  /* 0x0000000000347947 */ /* 0x000fec0003800000 */
.L_x_20:
[----:B------:R-:W-:-:S04]  /*11b0*/  LOP3.LUT R0, R0, 0x80000000, RZ, 0xc0, !PT ;  /* 0x8000000000007812 */ /* 0x000fc800078ec0ff */
[----:B------:R-:W-:Y:S01]  /*11c0*/  LOP3.LUT R0, R0, 0x7f800000, RZ, 0xfc, !PT ;  /* 0x7f80000000007812 */ /* 0x000fe200078efcff */
[----:B------:R-:W-:Y:S06]  /*11d0*/  BRA `(.L_x_21) ;  /* 0x0000000000287947 */ /* 0x000fec0003800000 */
.L_x_19:
[----:B------:R-:W-:Y:S01]  /*11e0*/  LEA R0, R13, R0, 0x17 ;  /* 0x000000000d007211 */ /* 0x000fe200078eb8ff */
[----:B------:R-:W-:Y:S06]  /*11f0*/  BRA `(.L_x_21) ;  /* 0x0000000000207947 */ /* 0x000fec0003800000 */
.L_x_18:
[----:B------:R-:W-:-:S04]  /*1200*/  LOP3.LUT R0, R15, 0x80000000, R0, 0x48, !PT ;  /* 0x800000000f007812 */ /* 0x000fc800078e4800 */
[----:B------:R-:W-:Y:S01]  /*1210*/  LOP3.LUT R0, R0, 0x7f800000, RZ, 0xfc, !PT ;  /* 0x7f80000000007812 */ /* 0x000fe200078efcff */
[----:B------:R-:W-:Y:S06]  /*1220*/  BRA `(.L_x_21) ;  /* 0x0000000000147947 */ /* 0x000fec0003800000 */
.L_x_17:
[----:B------:R-:W-:Y:S01]  /*1230*/  LOP3.LUT R0, R15, 0x80000000, R0, 0x48, !PT ;  /* 0x800000000f007812 */ /* 0x000fe200078e4800 */
[----:B------:R-:W-:Y:S06]  /*1240*/  BRA `(.L_x_21) ;  /* 0x00000000000c7947 */ /* 0x000fec0003800000 */
.L_x_16:
[----:B------:R-:W0:Y:S01]  /*1250*/  MUFU.RSQ R0, -QNAN ;  /* 0xffc0000000007908 */ /* 0x000e220000001400 */
[----:B------:R-:W-:Y:S05]  /*1260*/  BRA `(.L_x_21) ;  /* 0x0000000000047947 */ /* 0x000fea0003800000 */
.L_x_15:
[----:B------:R-:W-:-:S07]  /*1270*/  FADD.FTZ R0, R0, R3 ;  /* 0x0000000300007221 */ /* 0x000fce0000010000 */
.L_x_21:
[----:B------:R-:W-:-:S04]  /*1280*/  IMAD.MOV.U32 R13, RZ, RZ, 0x0 ;  /* 0x00000000ff0d7424 */ /* 0x000fc800078e00ff */
[----:B0-----:R-:W-:Y:S05]  /*1290*/  RET.REL.NODEC R12 `(_Z41layernorm_forward_block_vectorized_kernelPfS_S_PKfS1_S1_i) ;  /* 0xffffffec0c587950 */ /* 0x001fea0003c3ffff */
.L_x_22:
[----:B------:R-:W-:-:S00]  /*12a0*/  BRA `(.L_x_22) ;  /* 0xfffffffc00fc7947 */ /* 0x000fc0000383ffff */
[----:B------:R-:W-:-:S00]  /*12b0*/  NOP ;  /* 0x0000000000007918 */ /* 0x000fc00000000000 */
        /* <DEDUP_REMOVED lines=12> */
.L_x_25:


//--------------------- .nv.shared._Z41layernorm_forward_block_vectorized_kernelPfS_S_PKfS1_S1_i --------------------------
	.section	.nv.shared._Z41layernorm_forward_block_vectorized_kernelPfS_S_PKfS1_S1_i,"aw",@nobits
	.sectionflags	@""
	.align	4
.nv.shared._Z41layernorm_forward_block_vectorized_kernelPfS_S_PKfS1_S1_i:
	.zero		1032


//--------------------- .nv.shared.reserved.0     --------------------------
	.section	.nv.shared.reserved.0,"aw",@nobits
	.weak		__nv_reservedSMEM_offset_0_alias
	.size		__nv_reservedSMEM_offset_0_alias, 0, 64
	.other		__nv_reservedSMEM_offset_0_alias,@"STO_CUDA_RESERVED_SHARED STV_DEFAULT"
__nv_reservedSMEM_offset_0_alias:
	.zero		0
	.zero		64


//--------------------- .nv.constant0._Z41layernorm_forward_block_vectorized_kernelPfS_S_PKfS1_S1_i --------------------------
	.section	.nv.constant0._Z41layernorm_forward_block_vectorized_kernelPfS_S_PKfS1_S1_i,"a",@progbits
	.sectionflags	@""
	.align	4
.nv.constant0._Z41layernorm_forward_block_vectorized_kernelPfS_S_PKfS1_S1_i:
	.zero		948


//--------------------- SYMBOLS --------------------------

	.type		.nv.reservedSmem.offset0,@object
	.size		.nv.reservedSmem.offset0,0x4
	.type		.nv.reservedSmem.cap,@object
	.size		.nv.reservedSmem.cap,0x4
